//
// Generated by NVIDIA NVVM Compiler
//
// Compiler Build ID: CL-36424714
// Cuda compilation tools, release 13.0, V13.0.88
// Based on NVVM 20.0.0
//

.version 9.0
.target sm_100
.address_size 64

	// .globl	_Z15init_phi_kernelPdiiiiiiddddddiiiddd

.visible .entry _Z15init_phi_kernelPdiiiiiiddddddiiiddd(
	.param .u64 .ptr .align 1 _Z15init_phi_kernelPdiiiiiiddddddiiiddd_param_0,
	.param .u32 _Z15init_phi_kernelPdiiiiiiddddddiiiddd_param_1,
	.param .u32 _Z15init_phi_kernelPdiiiiiiddddddiiiddd_param_2,
	.param .u32 _Z15init_phi_kernelPdiiiiiiddddddiiiddd_param_3,
	.param .u32 _Z15init_phi_kernelPdiiiiiiddddddiiiddd_param_4,
	.param .u32 _Z15init_phi_kernelPdiiiiiiddddddiiiddd_param_5,
	.param .u32 _Z15init_phi_kernelPdiiiiiiddddddiiiddd_param_6,
	.param .f64 _Z15init_phi_kernelPdiiiiiiddddddiiiddd_param_7,
	.param .f64 _Z15init_phi_kernelPdiiiiiiddddddiiiddd_param_8,
	.param .f64 _Z15init_phi_kernelPdiiiiiiddddddiiiddd_param_9,
	.param .f64 _Z15init_phi_kernelPdiiiiiiddddddiiiddd_param_10,
	.param .f64 _Z15init_phi_kernelPdiiiiiiddddddiiiddd_param_11,
	.param .f64 _Z15init_phi_kernelPdiiiiiiddddddiiiddd_param_12,
	.param .u32 _Z15init_phi_kernelPdiiiiiiddddddiiiddd_param_13,
	.param .u32 _Z15init_phi_kernelPdiiiiiiddddddiiiddd_param_14,
	.param .u32 _Z15init_phi_kernelPdiiiiiiddddddiiiddd_param_15,
	.param .f64 _Z15init_phi_kernelPdiiiiiiddddddiiiddd_param_16,
	.param .f64 _Z15init_phi_kernelPdiiiiiiddddddiiiddd_param_17,
	.param .f64 _Z15init_phi_kernelPdiiiiiiddddddiiiddd_param_18
)
{
	.reg .pred 	%p<4>;
	.reg .b32 	%r<38>;
	.reg .b32 	%f<3>;
	.reg .b64 	%rd<5>;
	.reg .b64 	%fd<48>;

	ld.param.u64 	%rd1, [_Z15init_phi_kernelPdiiiiiiddddddiiiddd_param_0];
	ld.param.u32 	%r5, [_Z15init_phi_kernelPdiiiiiiddddddiiiddd_param_1];
	ld.param.u32 	%r6, [_Z15init_phi_kernelPdiiiiiiddddddiiiddd_param_2];
	ld.param.u32 	%r7, [_Z15init_phi_kernelPdiiiiiiddddddiiiddd_param_3];
	ld.param.f64 	%fd6, [_Z15init_phi_kernelPdiiiiiiddddddiiiddd_param_7];
	ld.param.f64 	%fd7, [_Z15init_phi_kernelPdiiiiiiddddddiiiddd_param_8];
	ld.param.f64 	%fd8, [_Z15init_phi_kernelPdiiiiiiddddddiiiddd_param_9];
	ld.param.u32 	%r8, [_Z15init_phi_kernelPdiiiiiiddddddiiiddd_param_13];
	ld.param.u32 	%r9, [_Z15init_phi_kernelPdiiiiiiddddddiiiddd_param_14];
	ld.param.f64 	%fd9, [_Z15init_phi_kernelPdiiiiiiddddddiiiddd_param_16];
	ld.param.f64 	%fd10, [_Z15init_phi_kernelPdiiiiiiddddddiiiddd_param_17];
	ld.param.f64 	%fd11, [_Z15init_phi_kernelPdiiiiiiddddddiiiddd_param_18];
	mov.u32 	%r10, %ctaid.x;
	mov.u32 	%r11, %ntid.x;
	mov.u32 	%r12, %tid.x;
	mad.lo.s32 	%r13, %r10, %r11, %r12;
	add.s32 	%r14, %r13, %r5;
	mov.u32 	%r15, %ctaid.y;
	mov.u32 	%r16, %ntid.y;
	mov.u32 	%r17, %tid.y;
	mad.lo.s32 	%r18, %r15, %r16, %r17;
	add.s32 	%r19, %r18, %r6;
	mov.u32 	%r20, %ctaid.z;
	mov.u32 	%r21, %ntid.z;
	mov.u32 	%r22, %tid.z;
	mad.lo.s32 	%r23, %r20, %r21, %r22;
	add.s32 	%r24, %r23, %r7;
	cvt.rn.f64.s32 	%fd12, %r14;
	add.f64 	%fd13, %fd12, 0d3FE0000000000000;
	fma.rn.f64 	%fd14, %fd13, %fd9, %fd6;
	cvt.rn.f64.s32 	%fd15, %r19;
	add.f64 	%fd16, %fd15, 0d3FE0000000000000;
	fma.rn.f64 	%fd17, %fd16, %fd10, %fd7;
	cvt.rn.f64.s32 	%fd18, %r24;
	add.f64 	%fd19, %fd18, 0d3FE0000000000000;
	fma.rn.f64 	%fd20, %fd19, %fd11, %fd8;
	add.f64 	%fd21, %fd14, 0dBFD0000000000000;
	add.f64 	%fd22, %fd17, 0dBFD0000000000000;
	mul.f64 	%fd23, %fd22, %fd22;
	fma.rn.f64 	%fd24, %fd21, %fd21, %fd23;
	add.f64 	%fd25, %fd20, 0dBFD0000000000000;
	fma.rn.f64 	%fd26, %fd25, %fd25, %fd24;
	mad.lo.s32 	%r25, %r8, %r19, %r14;
	mad.lo.s32 	%r1, %r9, %r24, %r25;
	mul.f64 	%fd1, %fd26, 0dC059000000000000;
	fma.rn.f64 	%fd27, %fd1, 0d3FF71547652B82FE, 0d4338000000000000;
	{
	.reg .b32 %temp; 
	mov.b64 	{%r2, %temp}, %fd27;
	}
	mov.f64 	%fd28, 0dC338000000000000;
	add.rn.f64 	%fd29, %fd27, %fd28;
	fma.rn.f64 	%fd30, %fd29, 0dBFE62E42FEFA39EF, %fd1;
	fma.rn.f64 	%fd31, %fd29, 0dBC7ABC9E3B39803F, %fd30;
	fma.rn.f64 	%fd32, %fd31, 0d3E5ADE1569CE2BDF, 0d3E928AF3FCA213EA;
	fma.rn.f64 	%fd33, %fd32, %fd31, 0d3EC71DEE62401315;
	fma.rn.f64 	%fd34, %fd33, %fd31, 0d3EFA01997C89EB71;
	fma.rn.f64 	%fd35, %fd34, %fd31, 0d3F2A01A014761F65;
	fma.rn.f64 	%fd36, %fd35, %fd31, 0d3F56C16C1852B7AF;
	fma.rn.f64 	%fd37, %fd36, %fd31, 0d3F81111111122322;
	fma.rn.f64 	%fd38, %fd37, %fd31, 0d3FA55555555502A1;
	fma.rn.f64 	%fd39, %fd38, %fd31, 0d3FC5555555555511;
	fma.rn.f64 	%fd40, %fd39, %fd31, 0d3FE000000000000B;
	fma.rn.f64 	%fd41, %fd40, %fd31, 0d3FF0000000000000;
	fma.rn.f64 	%fd42, %fd41, %fd31, 0d3FF0000000000000;
	{
	.reg .b32 %temp; 
	mov.b64 	{%r3, %temp}, %fd42;
	}
	{
	.reg .b32 %temp; 
	mov.b64 	{%temp, %r4}, %fd42;
	}
	shl.b32 	%r26, %r2, 20;
	add.s32 	%r27, %r26, %r4;
	mov.b64 	%fd47, {%r3, %r27};
	{
	.reg .b32 %temp; 
	mov.b64 	{%temp, %r28}, %fd1;
	}
	mov.b32 	%f2, %r28;
	abs.f32 	%f1, %f2;
	setp.lt.f32 	%p1, %f1, 0f4086232B;
	@%p1 bra 	$L__BB0_3;
	setp.lt.f64 	%p2, %fd1, 0d0000000000000000;
	add.f64 	%fd43, %fd1, 0d7FF0000000000000;
	selp.f64 	%fd47, 0d0000000000000000, %fd43, %p2;
	setp.geu.f32 	%p3, %f1, 0f40874800;
	@%p3 bra 	$L__BB0_3;
	shr.u32 	%r29, %r2, 31;
	add.s32 	%r30, %r2, %r29;
	shr.s32 	%r31, %r30, 1;
	shl.b32 	%r32, %r31, 20;
	add.s32 	%r33, %r4, %r32;
	mov.b64 	%fd44, {%r3, %r33};
	sub.s32 	%r34, %r2, %r31;
	shl.b32 	%r35, %r34, 20;
	add.s32 	%r36, %r35, 1072693248;
	mov.b32 	%r37, 0;
	mov.b64 	%fd45, {%r37, %r36};
	mul.f64 	%fd47, %fd45, %fd44;
$L__BB0_3:
	cvta.to.global.u64 	%rd2, %rd1;
	add.f64 	%fd46, %fd47, 0d3FF0000000000000;
	mul.wide.s32 	%rd3, %r1, 8;
	add.s64 	%rd4, %rd2, %rd3;
	st.global.f64 	[%rd4], %fd46;
	ret;

}


// ===== COMPILED SASS (sm_100) =====

	.target	sm_100

	.elftype	@"ET_EXEC"


//--------------------- .note.nv.tkinfo           --------------------------
	.section	.note.nv.tkinfo,"",@"SHT_NOTE"
	.sectionflags	@"SHF_NOTE_NV_TKINFO"
	.tkinfo
        /*0018*/ 	.word	0x00000002
        /*0030*/ 	.string	""
        /*0030*/ 	.string	"ptxas"
        /*0030*/ 	.string	"Cuda compilation tools, release 13.0, V13.0.88"
        /*0030*/ 	.string	"Build cuda_13.0.r13.0/compiler.36424714_0"
        /*0030*/ 	.string	"-arch sm_100 -m 64 "



//--------------------- .note.nv.cuinfo           --------------------------
	.section	.note.nv.cuinfo,"",@"SHT_NOTE"
	.sectionflags	@"SHF_NOTE_NV_CUINFO"
        /*0018*/ 	.short	0x0002
        /*001a*/ 	.short	0x0064
        /*001c*/ 	.short	0x0082
	.zero		2


//--------------------- .nv.info                  --------------------------
	.section	.nv.info,"",@"SHT_CUDA_INFO"
	.align	4


	//----- nvinfo : EIATTR_REGCOUNT
	.align		4
        /*0000*/ 	.byte	0x04, 0x2f
        /*0002*/ 	.short	(.L_1 - .L_0)
	.align		4
.L_0:
        /*0004*/ 	.word	index@(_Z15init_phi_kernelPdiiiiiiddddddiiiddd)
        /*0008*/ 	.word	0x00000012


	//----- nvinfo : EIATTR_FRAME_SIZE
	.align		4
.L_1:
        /*000c*/ 	.byte	0x04, 0x11
        /*000e*/ 	.short	(.L_3 - .L_2)
	.align		4
.L_2:
        /*0010*/ 	.word	index@(_Z15init_phi_kernelPdiiiiiiddddddiiiddd)
        /*0014*/ 	.word	0x00000000


	//----- nvinfo : EIATTR_MIN_STACK_SIZE
	.align		4
.L_3:
        /*0018*/ 	.byte	0x04, 0x12
        /*001a*/ 	.short	(.L_5 - .L_4)
	.align		4
.L_4:
        /*001c*/ 	.word	index@(_Z15init_phi_kernelPdiiiiiiddddddiiiddd)
        /*0020*/ 	.word	0x00000000
.L_5:


//--------------------- .nv.compat                --------------------------
	.section	.nv.compat,"",@"SHT_CUDA_COMPAT_INFO"
	.align	4
        /*0000*/ 	.byte	0x02, 0x09, 0x00, 0x00, 0x02, 0x02, 0x01, 0x00, 0x02, 0x05, 0x05, 0x00, 0x03, 0x07, 0x01, 0x01
        /*0010*/ 	.byte	0x02, 0x03, 0x00, 0x00, 0x02, 0x06, 0x01, 0x00, 0x04, 0x0b, 0x08, 0x00, 0x01, 0x00, 0x00, 0x00
        /*0020*/ 	.byte	0x00, 0x00, 0x00, 0x00


//--------------------- .nv.info._Z15init_phi_kernelPdiiiiiiddddddiiiddd --------------------------
	.section	.nv.info._Z15init_phi_kernelPdiiiiiiddddddiiiddd,"",@"SHT_CUDA_INFO"
	.sectionflags	@""
	.align	4


	//----- nvinfo : EIATTR_CUDA_API_VERSION
	.align		4
        /*0000*/ 	.byte	0x04, 0x37
        /*0002*/ 	.short	(.L_7 - .L_6)
.L_6:
        /*0004*/ 	.word	0x00000082


	//----- nvinfo : EIATTR_KPARAM_INFO
	.align		4
.L_7:
        /*0008*/ 	.byte	0x04, 0x17
        /*000a*/ 	.short	(.L_9 - .L_8)
.L_8:
        /*000c*/ 	.word	0x00000000
        /*0010*/ 	.short	0x0012
        /*0012*/ 	.short	0x0070
        /*0014*/ 	.byte	0x00, 0xf0, 0x21, 0x00


	//----- nvinfo : EIATTR_KPARAM_INFO
	.align		4
.L_9:
        /*0018*/ 	.byte	0x04, 0x17
        /*001a*/ 	.short	(.L_11 - .L_10)
.L_10:
        /*001c*/ 	.word	0x00000000
        /*0020*/ 	.short	0x0011
        /*0022*/ 	.short	0x0068
        /*0024*/ 	.byte	0x00, 0xf0, 0x21, 0x00


	//----- nvinfo : EIATTR_KPARAM_INFO
	.align		4
.L_11:
        /*0028*/ 	.byte	0x04, 0x17
        /*002a*/ 	.short	(.L_13 - .L_12)
.L_12:
        /*002c*/ 	.word	0x00000000
        /*0030*/ 	.short	0x0010
        /*0032*/ 	.short	0x0060
        /*0034*/ 	.byte	0x00, 0xf0, 0x21, 0x00


	//----- nvinfo : EIATTR_KPARAM_INFO
	.align		4
.L_13:
        /*0038*/ 	.byte	0x04, 0x17
        /*003a*/ 	.short	(.L_15 - .L_14)
.L_14:
        /*003c*/ 	.word	0x00000000
        /*0040*/ 	.short	0x000f
        /*0042*/ 	.short	0x0058
        /*0044*/ 	.byte	0x00, 0xf0, 0x11, 0x00


	//----- nvinfo : EIATTR_KPARAM_INFO
	.align		4
.L_15:
        /*0048*/ 	.byte	0x04, 0x17
        /*004a*/ 	.short	(.L_17 - .L_16)
.L_16:
        /*004c*/ 	.word	0x00000000
        /*0050*/ 	.short	0x000e
        /*0052*/ 	.short	0x0054
        /*0054*/ 	.byte	0x00, 0xf0, 0x11, 0x00


	//----- nvinfo : EIATTR_KPARAM_INFO
	.align		4
.L_17:
        /*0058*/ 	.byte	0x04, 0x17
        /*005a*/ 	.short	(.L_19 - .L_18)
.L_18:
        /*005c*/ 	.word	0x00000000
        /*0060*/ 	.short	0x000d
        /*0062*/ 	.short	0x0050
        /*0064*/ 	.byte	0x00, 0xf0, 0x11, 0x00


	//----- nvinfo : EIATTR_KPARAM_INFO
	.align		4
.L_19:
        /*0068*/ 	.byte	0x04, 0x17
        /*006a*/ 	.short	(.L_21 - .L_20)
.L_20:
        /*006c*/ 	.word	0x00000000
        /*0070*/ 	.short	0x000c
        /*0072*/ 	.short	0x0048
        /*0074*/ 	.byte	0x00, 0xf0, 0x21, 0x00


	//----- nvinfo : EIATTR_KPARAM_INFO
	.align		4
.L_21:
        /*0078*/ 	.byte	0x04, 0x17
        /*007a*/ 	.short	(.L_23 - .L_22)
.L_22:
        /*007c*/ 	.word	0x00000000
        /*0080*/ 	.short	0x000b
        /*0082*/ 	.short	0x0040
        /*0084*/ 	.byte	0x00, 0xf0, 0x21, 0x00


	//----- nvinfo : EIATTR_KPARAM_INFO
	.align		4
.L_23:
        /*0088*/ 	.byte	0x04, 0x17
        /*008a*/ 	.short	(.L_25 - .L_24)
.L_24:
        /*008c*/ 	.word	0x00000000
        /*0090*/ 	.short	0x000a
        /*0092*/ 	.short	0x0038
        /*0094*/ 	.byte	0x00, 0xf0, 0x21, 0x00


	//----- nvinfo : EIATTR_KPARAM_INFO
	.align		4
.L_25:
        /*0098*/ 	.byte	0x04, 0x17
        /*009a*/ 	.short	(.L_27 - .L_26)
.L_26:
        /*009c*/ 	.word	0x00000000
        /*00a0*/ 	.short	0x0009
        /*00a2*/ 	.short	0x0030
        /*00a4*/ 	.byte	0x00, 0xf0, 0x21, 0x00


	//----- nvinfo : EIATTR_KPARAM_INFO
	.align		4
.L_27:
        /*00a8*/ 	.byte	0x04, 0x17
        /*00aa*/ 	.short	(.L_29 - .L_28)
.L_28:
        /*00ac*/ 	.word	0x00000000
        /*00b0*/ 	.short	0x0008
        /*00b2*/ 	.short	0x0028
        /*00b4*/ 	.byte	0x00, 0xf0, 0x21, 0x00


	//----- nvinfo : EIATTR_KPARAM_INFO
	.align		4
.L_29:
        /*00b8*/ 	.byte	0x04, 0x17
        /*00ba*/ 	.short	(.L_31 - .L_30)
.L_30:
        /*00bc*/ 	.word	0x00000000
        /*00c0*/ 	.short	0x0007
        /*00c2*/ 	.short	0x0020
        /*00c4*/ 	.byte	0x00, 0xf0, 0x21, 0x00


	//----- nvinfo : EIATTR_KPARAM_INFO
	.align		4
.L_31:
        /*00c8*/ 	.byte	0x04, 0x17
        /*00ca*/ 	.short	(.L_33 - .L_32)
.L_32:
        /*00cc*/ 	.word	0x00000000
        /*00d0*/ 	.short	0x0006
        /*00d2*/ 	.short	0x001c
        /*00d4*/ 	.byte	0x00, 0xf0, 0x11, 0x00


	//----- nvinfo : EIATTR_KPARAM_INFO
	.align		4
.L_33:
        /*00d8*/ 	.byte	0x04, 0x17
        /*00da*/ 	.short	(.L_35 - .L_34)
.L_34:
        /*00dc*/ 	.word	0x00000000
        /*00e0*/ 	.short	0x0005
        /*00e2*/ 	.short	0x0018
        /*00e4*/ 	.byte	0x00, 0xf0, 0x11, 0x00


	//----- nvinfo : EIATTR_KPARAM_INFO
	.align		4
.L_35:
        /*00e8*/ 	.byte	0x04, 0x17
        /*00ea*/ 	.short	(.L_37 - .L_36)
.L_36:
        /*00ec*/ 	.word	0x00000000
        /*00f0*/ 	.short	0x0004
        /*00f2*/ 	.short	0x0014
        /*00f4*/ 	.byte	0x00, 0xf0, 0x11, 0x00


	//----- nvinfo : EIATTR_KPARAM_INFO
	.align		4
.L_37:
        /*00f8*/ 	.byte	0x04, 0x17
        /*00fa*/ 	.short	(.L_39 - .L_38)
.L_38:
        /*00fc*/ 	.word	0x00000000
        /*0100*/ 	.short	0x0003
        /*0102*/ 	.short	0x0010
        /*0104*/ 	.byte	0x00, 0xf0, 0x11, 0x00


	//----- nvinfo : EIATTR_KPARAM_INFO
	.align		4
.L_39:
        /*0108*/ 	.byte	0x04, 0x17
        /*010a*/ 	.short	(.L_41 - .L_40)
.L_40:
        /*010c*/ 	.word	0x00000000
        /*0110*/ 	.short	0x0002
        /*0112*/ 	.short	0x000c
        /*0114*/ 	.byte	0x00, 0xf0, 0x11, 0x00


	//----- nvinfo : EIATTR_KPARAM_INFO
	.align		4
.L_41:
        /*0118*/ 	.byte	0x04, 0x17
        /*011a*/ 	.short	(.L_43 - .L_42)
.L_42:
        /*011c*/ 	.word	0x00000000
        /*0120*/ 	.short	0x0001
        /*0122*/ 	.short	0x0008
        /*0124*/ 	.byte	0x00, 0xf0, 0x11, 0x00


	//----- nvinfo : EIATTR_KPARAM_INFO
	.align		4
.L_43:
        /*0128*/ 	.byte	0x04, 0x17
        /*012a*/ 	.short	(.L_45 - .L_44)
.L_44:
        /*012c*/ 	.word	0x00000000
        /*0130*/ 	.short	0x0000
        /*0132*/ 	.short	0x0000
        /*0134*/ 	.byte	0x00, 0xf5, 0x21, 0x00


	//----- nvinfo : EIATTR_SPARSE_MMA_MASK
	.align		4
.L_45:
        /*0138*/ 	.byte	0x03, 0x50
        /*013a*/ 	.short	0x0000


	//----- nvinfo : EIATTR_MAXREG_COUNT
	.align		4
        /*013c*/ 	.byte	0x03, 0x1b
        /*013e*/ 	.short	0x00ff


	//----- nvinfo : EIATTR_MERCURY_ISA_VERSION
	.align		4
        /*0140*/ 	.byte	0x03, 0x5f
        /*0142*/ 	.short	0x0101


	//----- nvinfo : EIATTR_VRC_CTA_INIT_COUNT
	.align		4
        /*0144*/ 	.byte	0x02, 0x4a
	.zero		1
	.zero		1


	//----- nvinfo : EIATTR_EXIT_INSTR_OFFSETS
	.align		4
        /*0148*/ 	.byte	0x04, 0x1c
        /*014a*/ 	.short	(.L_47 - .L_46)


	//   ....[0]....
.L_46:
        /*014c*/ 	.word	0x000006a0


	//----- nvinfo : EIATTR_CRS_STACK_SIZE
	.align		4
.L_47:
        /*0150*/ 	.byte	0x04, 0x1e
        /*0152*/ 	.short	(.L_49 - .L_48)
.L_48:
        /*0154*/ 	.word	0x00000000


	//----- nvinfo : EIATTR_CBANK_PARAM_SIZE
	.align		4
.L_49:
        /*0158*/ 	.byte	0x03, 0x19
        /*015a*/ 	.short	0x0078


	//----- nvinfo : EIATTR_PARAM_CBANK
	.align		4
        /*015c*/ 	.byte	0x04, 0x0a
        /*015e*/ 	.short	(.L_51 - .L_50)
	.align		4
.L_50:
        /*0160*/ 	.word	index@(.nv.constant0._Z15init_phi_kernelPdiiiiiiddddddiiiddd)
        /*0164*/ 	.short	0x0380
        /*0166*/ 	.short	0x0078


	//----- nvinfo : EIATTR_SW_WAR
	.align		4
.L_51:
        /*0168*/ 	.byte	0x04, 0x36
        /*016a*/ 	.short	(.L_53 - .L_52)
.L_52:
        /*016c*/ 	.word	0x00000008
.L_53:


//--------------------- .nv.callgraph             --------------------------
	.section	.nv.callgraph,"",@"SHT_CUDA_CALLGRAPH"
	.align	4
	.sectionentsize	8
	.align		4
        /*0000*/ 	.word	0x00000000
	.align		4
        /*0004*/ 	.word	0xffffffff
	.align		4
        /*0008*/ 	.word	0x00000000
	.align		4
        /*000c*/ 	.word	0xfffffffe
	.align		4
        /*0010*/ 	.word	0x00000000
	.align		4
        /*0014*/ 	.word	0xfffffffd
	.align		4
        /*0018*/ 	.word	0x00000000
	.align		4
        /*001c*/ 	.word	0xfffffffc


//--------------------- .text._Z15init_phi_kernelPdiiiiiiddddddiiiddd --------------------------
	.section	.text._Z15init_phi_kernelPdiiiiiiddddddiiiddd,"ax",@progbits
	.align	128
        .global         _Z15init_phi_kernelPdiiiiiiddddddiiiddd
        .type           _Z15init_phi_kernelPdiiiiiiddddddiiiddd,@function
        .size           _Z15init_phi_kernelPdiiiiiiddddddiiiddd,(.L_x_3 - _Z15init_phi_kernelPdiiiiiiddddddiiiddd)
        .other          _Z15init_phi_kernelPdiiiiiiddddddiiiddd,@"STO_CUDA_ENTRY STV_DEFAULT"
_Z15init_phi_kernelPdiiiiiiddddddiiiddd:
.text._Z15init_phi_kernelPdiiiiiiddddddiiiddd:
[----:B------:R-:W-:Y:S01]  /*0000*/  LDC R1, c[0x0][0x37c] ;  /* 0x0000df00ff017b82 */ /* 0x000fe20000000800 */
[----:B------:R-:W0:Y:S07]  /*0010*/  S2R R2, SR_TID.Y ;  /* 0x0000000000027919 */ /* 0x000e2e0000002200 */
[----:B------:R-:W1:Y:S01]  /*0020*/  LDC R0, c[0x0][0x360] ;  /* 0x0000d800ff007b82 */ /* 0x000e620000000800 */
[----:B------:R-:W2:Y:S01]  /*0030*/  LDCU.64 UR8, c[0x0][0x388] ;  /* 0x00007100ff0877ac */ /* 0x000ea20008000a00 */
[----:B------:R-:W-:Y:S01]  /*0040*/  BSSY.RECONVERGENT B0, `(.L_x_0) ;  /* 0x0000062000007945 */ /* 0x000fe20003800200 */
[----:B------:R-:W1:Y:S01]  /*0050*/  S2R R5, SR_TID.X ;  /* 0x0000000000057919 */ /* 0x000e620000002100 */
[----:B------:R-:W3:Y:S04]  /*0060*/  S2R R9, SR_TID.Z ;  /* 0x0000000000097919 */ /* 0x000ee80000002300 */
[----:B------:R-:W0:Y:S08]  /*0070*/  S2UR UR5, SR_CTAID.Y ;  /* 0x00000000000579c3 */ /* 0x000e300000002600 */
[----:B------:R-:W0:Y:S08]  /*0080*/  LDC R3, c[0x0][0x364] ;  /* 0x0000d900ff037b82 */ /* 0x000e300000000800 */
[----:B------:R-:W1:Y:S08]  /*0090*/  S2UR UR4, SR_CTAID.X ;  /* 0x00000000000479c3 */ /* 0x000e700000002500 */
[----:B------:R-:W3:Y:S08]  /*00a0*/  S2UR UR6, SR_CTAID.Z ;  /* 0x00000000000679c3 */ /* 0x000ef00000002700 */
[----:B------:R-:W3:Y:S01]  /*00b0*/  LDC R4, c[0x0][0x368] ;  /* 0x0000da00ff047b82 */ /* 0x000ee20000000800 */
[----:B0-----:R-:W-:Y:S01]  /*00c0*/  IMAD R3, R3, UR5, R2 ;  /* 0x0000000503037c24 */ /* 0x001fe2000f8e0202 */
[----:B------:R-:W0:Y:S03]  /*00d0*/  LDCU UR5, c[0x0][0x390] ;  /* 0x00007200ff0577ac */ /* 0x000e260008000800 */
[----:B--2---:R-:W-:-:S03]  /*00e0*/  VIADD R3, R3, UR9 ;  /* 0x0000000903037c36 */ /* 0x004fc60008000000 */
[----:B------:R-:W2:Y:S01]  /*00f0*/  LDC.64 R6, c[0x0][0x3a8] ;  /* 0x0000ea00ff067b82 */ /* 0x000ea20000000a00 */
[----:B-1----:R-:W-:Y:S01]  /*0100*/  IMAD R0, R0, UR4, R5 ;  /* 0x0000000400007c24 */ /* 0x002fe2000f8e0205 */
[----:B------:R-:W1:Y:S03]  /*0110*/  I2F.F64 R10, R3 ;  /* 0x00000003000a7312 */ /* 0x000e660000201c00 */
[----:B------:R-:W-:Y:S01]  /*0120*/  VIADD R0, R0, UR8 ;  /* 0x0000000800007c36 */ /* 0x000fe20008000000 */
[----:B------:R-:W2:Y:S02]  /*0130*/  LDCU.128 UR8, c[0x0][0x3e0] ;  /* 0x00007c00ff0877ac */ /* 0x000ea40008000c00 */
[----:B------:R-:W4:Y:S01]  /*0140*/  LDC.64 R14, c[0x0][0x3a0] ;  /* 0x0000e800ff0e7b82 */ /* 0x000f220000000a00 */
[----:B---3--:R-:W-:Y:S01]  /*0150*/  IMAD R2, R4, UR6, R9 ;  /* 0x0000000604027c24 */ /* 0x008fe2000f8e0209 */
[----:B-1----:R-:W-:Y:S01]  /*0160*/  DADD R10, R10, 0.5 ;  /* 0x3fe000000a0a7429 */ /* 0x002fe20000000000 */
[----:B------:R-:W1:Y:S05]  /*0170*/  I2F.F64 R8, R0 ;  /* 0x0000000000087312 */ /* 0x000e6a0000201c00 */
[----:B------:R-:W3:Y:S01]  /*0180*/  LDC.64 R4, c[0x0][0x3b0] ;  /* 0x0000ec00ff047b82 */ /* 0x000ee20000000a00 */
[----:B------:R-:W5:Y:S01]  /*0190*/  LDCU.64 UR6, c[0x0][0x3d0] ;  /* 0x00007a00ff0677ac */ /* 0x000f620008000a00 */
[----:B0-----:R-:W-:Y:S01]  /*01a0*/  IADD3 R2, PT, PT, R2, UR5, RZ ;  /* 0x0000000502027c10 */ /* 0x001fe2000fffe0ff */
[----:B------:R-:W3:Y:S01]  /*01b0*/  LDCU.64 UR4, c[0x0][0x3f0] ;  /* 0x00007e00ff0477ac */ /* 0x000ee20008000a00 */
[----:B--2---:R-:W-:-:S02]  /*01c0*/  DFMA R6, R10, UR10, R6 ;  /* 0x0000000a0a067c2b */ /* 0x004fc40008000006 */
[----:B------:R-:W0:Y:S01]  /*01d0*/  I2F.F64 R12, R2 ;  /* 0x00000002000c7312 */ /* 0x000e220000201c00 */
[----:B-1----:R-:W-:-:S05]  /*01e0*/  DADD R8, R8, 0.5 ;  /* 0x3fe0000008087429 */ /* 0x002fca0000000000 */
[----:B------:R-:W-:-:S03]  /*01f0*/  DADD R6, R6, -0.25 ;  /* 0xbfd0000006067429 */ /* 0x000fc60000000000 */
[----:B----4-:R-:W-:Y:S02]  /*0200*/  DFMA R8, R8, UR8, R14 ;  /* 0x0000000808087c2b */ /* 0x010fe4000800000e */
[----:B0-----:R-:W-:-:S03]  /*0210*/  DADD R12, R12, 0.5 ;  /* 0x3fe000000c0c7429 */ /* 0x001fc60000000000 */
[----:B------:R-:W-:-:S03]  /*0220*/  DMUL R6, R6, R6 ;  /* 0x0000000606067228 */ /* 0x000fc60000000000 */
[----:B------:R-:W-:Y:S02]  /*0230*/  DADD R8, R8, -0.25 ;  /* 0xbfd0000008087429 */ /* 0x000fe40000000000 */
[----:B---3--:R-:W-:Y:S01]  /*0240*/  DFMA R4, R12, UR4, R4 ;  /* 0x000000040c047c2b */ /* 0x008fe20008000004 */
[----:B------:R-:W-:Y:S01]  /*0250*/  UMOV UR4, 0xfefa39ef ;  /* 0xfefa39ef00047882 */ /* 0x000fe20000000000 */
[----:B------:R-:W-:-:S04]  /*0260*/  UMOV UR5, 0x3fe62e42 ;  /* 0x3fe62e4200057882 */ /* 0x000fc80000000000 */
[----:B------:R-:W-:Y:S02]  /*0270*/  DFMA R6, R8, R8, R6 ;  /* 0x000000080806722b */ /* 0x000fe40000000006 */
[----:B------:R-:W-:-:S08]  /*0280*/  DADD R4, R4, -0.25 ;  /* 0xbfd0000004047429 */ /* 0x000fd00000000000 */
[----:B------:R-:W-:Y:S01]  /*0290*/  DFMA R4, R4, R4, R6 ;  /* 0x000000040404722b */ /* 0x000fe20000000006 */
[----:B------:R-:W-:Y:S01]  /*02a0*/  IMAD.MOV.U32 R6, RZ, RZ, 0x652b82fe ;  /* 0x652b82feff067424 */ /* 0x000fe200078e00ff */
[----:B------:R-:W-:-:S06]  /*02b0*/  MOV R7, 0x3ff71547 ;  /* 0x3ff7154700077802 */ /* 0x000fcc0000000f00 */
[----:B------:R-:W-:-:S08]  /*02c0*/  DMUL R4, R4, -100 ;  /* 0xc059000004047828 */ /* 0x000fd00000000000 */
[----:B------:R-:W-:Y:S02]  /*02d0*/  DFMA R6, R4, R6, 6.75539944105574400000e+15 ;  /* 0x433800000406742b */ /* 0x000fe40000000006 */
[----:B------:R-:W-:-:S06]  /*02e0*/  FSETP.GEU.AND P0, PT, |R5|, 4.1917929649353027344, PT ;  /* 0x4086232b0500780b */ /* 0x000fcc0003f0e200 */
[----:B------:R-:W-:-:S08]  /*02f0*/  DADD R8, R6, -6.75539944105574400000e+15 ;  /* 0xc338000006087429 */ /* 0x000fd00000000000 */
[----:B------:R-:W-:Y:S01]  /*0300*/  DFMA R10, R8, -UR4, R4 ;  /* 0x80000004080a7c2b */ /* 0x000fe20008000004 */
[----:B------:R-:W-:Y:S01]  /*0310*/  UMOV UR4, 0x3b39803f ;  /* 0x3b39803f00047882 */ /* 0x000fe20000000000 */
[----:B------:R-:W-:-:S06]  /*0320*/  UMOV UR5, 0x3c7abc9e ;  /* 0x3c7abc9e00057882 */ /* 0x000fcc0000000000 */
[----:B------:R-:W-:Y:S01]  /*0330*/  DFMA R8, R8, -UR4, R10 ;  /* 0x8000000408087c2b */ /* 0x000fe2000800000a */
[----:B------:R-:W-:Y:S01]  /*0340*/  UMOV UR4, 0x69ce2bdf ;  /* 0x69ce2bdf00047882 */ /* 0x000fe20000000000 */
[----:B------:R-:W-:Y:S01]  /*0350*/  IMAD.MOV.U32 R10, RZ, RZ, -0x35dec16 ;  /* 0xfca213eaff0a7424 */ /* 0x000fe200078e00ff */
[----:B------:R-:W-:Y:S01]  /*0360*/  MOV R11, 0x3e928af3 ;  /* 0x3e928af3000b7802 */ /* 0x000fe20000000f00 */
[----:B------:R-:W-:-:S05]  /*0370*/  UMOV UR5, 0x3e5ade15 ;  /* 0x3e5ade1500057882 */ /* 0x000fca0000000000 */
[----:B------:R-:W-:Y:S01]  /*0380*/  DFMA R10, R8, UR4, R10 ;  /* 0x00000004080a7c2b */ /* 0x000fe2000800000a */
[----:B------:R-:W-:Y:S01]  /*0390*/  UMOV UR4, 0x62401315 ;  /* 0x6240131500047882 */ /* 0x000fe20000000000 */
[----:B------:R-:W-:-:S06]  /*03a0*/  UMOV UR5, 0x3ec71dee ;  /* 0x3ec71dee00057882 */ /* 0x000fcc0000000000 */
[----:B------:R-:W-:Y:S01]  /*03b0*/  DFMA R10, R8, R10, UR4 ;  /* 0x00000004080a7e2b */ /* 0x000fe2000800000a */
        /* <DEDUP_REMOVED lines=20> */
[C---:B------:R-:W-:Y:S01]  /*0500*/  DFMA R10, R8.reuse, R10, UR4 ;  /* 0x00000004080a7e2b */ /* 0x040fe2000800000a */
[----:B------:R-:W0:Y:S07]  /*0510*/  LDCU.64 UR4, c[0x0][0x358] ;  /* 0x00006b00ff0477ac */ /* 0x000e2e0008000a00 */
[C---:B------:R-:W-:Y:S02]  /*0520*/  DFMA R12, R8.reuse, R10, 1 ;  /* 0x3ff00000080c742b */ /* 0x040fe4000000000a */
[----:B------:R-:W1:Y:S06]  /*0530*/  LDC.64 R10, c[0x0][0x380] ;  /* 0x0000e000ff0a7b82 */ /* 0x000e6c0000000a00 */
[----:B------:R-:W-:Y:S01]  /*0540*/  DFMA R12, R8, R12, 1 ;  /* 0x3ff00000080c742b */ /* 0x000fe2000000000c */
[----:B-----5:R-:W-:-:S04]  /*0550*/  IMAD R9, R3, UR6, R0 ;  /* 0x0000000603097c24 */ /* 0x020fc8000f8e0200 */
[----:B------:R-:W-:-:S05]  /*0560*/  IMAD R9, R2, UR7, R9 ;  /* 0x0000000702097c24 */ /* 0x000fca000f8e0209 */
[----:B------:R-:W-:Y:S01]  /*0570*/  IMAD R3, R6, 0x100000, R13 ;  /* 0x0010000006037824 */ /* 0x000fe200078e020d */
[----:B------:R-:W-:Y:S01]  /*0580*/  MOV R2, R12 ;  /* 0x0000000c00027202 */ /* 0x000fe20000000f00 */
[----:B0-----:R-:W-:Y:S06]  /*0590*/  @!P0 BRA `(.L_x_1) ;  /* 0x0000000000308947 */ /* 0x001fec0003800000 */
[----:B------:R-:W-:Y:S01]  /*05a0*/  FSETP.GEU.AND P1, PT, |R5|, 4.2275390625, PT ;  /* 0x408748000500780b */ /* 0x000fe20003f2e200 */
[C---:B------:R-:W-:Y:S02]  /*05b0*/  DADD R2, R4.reuse, +INF ;  /* 0x7ff0000004027429 */ /* 0x040fe40000000000 */
[----:B------:R-:W-:-:S08]  /*05c0*/  DSETP.GEU.AND P0, PT, R4, RZ, PT ;  /* 0x000000ff0400722a */ /* 0x000fd00003f0e000 */
[----:B------:R-:W-:Y:S02]  /*05d0*/  FSEL R2, R2, RZ, P0 ;  /* 0x000000ff02027208 */ /* 0x000fe40000000000 */
[----:B------:R-:W-:Y:S02]  /*05e0*/  @!P1 LEA.HI R0, R6, R6, RZ, 0x1 ;  /* 0x0000000606009211 */ /* 0x000fe400078f08ff */
[----:B------:R-:W-:Y:S02]  /*05f0*/  FSEL R3, R3, RZ, P0 ;  /* 0x000000ff03037208 */ /* 0x000fe40000000000 */
[----:B------:R-:W-:-:S04]  /*0600*/  @!P1 SHF.R.S32.HI R5, RZ, 0x1, R0 ;  /* 0x00000001ff059819 */ /* 0x000fc80000011400 */
[----:B------:R-:W-:Y:S01]  /*0610*/  @!P1 LEA R13, R5, R13, 0x14 ;  /* 0x0000000d050d9211 */ /* 0x000fe200078ea0ff */
[----:B------:R-:W-:-:S05]  /*0620*/  @!P1 IMAD.IADD R4, R6, 0x1, -R5 ;  /* 0x0000000106049824 */ /* 0x000fca00078e0a05 */
[----:B------:R-:W-:Y:S02]  /*0630*/  @!P1 LEA R5, R4, 0x3ff00000, 0x14 ;  /* 0x3ff0000004059811 */ /* 0x000fe400078ea0ff */
[----:B------:R-:W-:-:S06]  /*0640*/  @!P1 MOV R4, RZ ;  /* 0x000000ff00049202 */ /* 0x000fcc0000000f00 */
[----:B------:R-:W-:-:S11]  /*0650*/  @!P1 DMUL R2, R12, R4 ;  /* 0x000000040c029228 */ /* 0x000fd60000000000 */
.L_x_1:
[----:B------:R-:W-:Y:S05]  /*0660*/  BSYNC.RECONVERGENT B0 ;  /* 0x0000000000007941 */ /* 0x000fea0003800200 */
.L_x_0:
[----:B------:R-:W-:Y:S01]  /*0670*/  DADD R2, R2, 1 ;  /* 0x3ff0000002027429 */ /* 0x000fe20000000000 */
[----:B-1----:R-:W-:-:S06]  /*0680*/  IMAD.WIDE R10, R9, 0x8, R10 ;  /* 0x00000008090a7825 */ /* 0x002fcc00078e020a */
[----:B------:R-:W-:Y:S01]  /*0690*/  STG.E.64 desc[UR4][R10.64], R2 ;  /* 0x000000020a007986 */ /* 0x000fe2000c101b04 */
[----:B------:R-:W-:Y:S05]  /*06a0*/  EXIT ;  /* 0x000000000000794d */ /* 0x000fea0003800000 */
.L_x_2:
[----:B------:R-:W-:-:S00]  /*06b0*/  BRA `(.L_x_2) ;  /* 0xfffffffc00fc7947 */ /* 0x000fc0000383ffff */
[----:B------:R-:W-:-:S00]  /*06c0*/  NOP ;  /* 0x0000000000007918 */ /* 0x000fc00000000000 */
        /* <DEDUP_REMOVED lines=11> */
.L_x_3:


//--------------------- .nv.shared.reserved.0     --------------------------
	.section	.nv.shared.reserved.0,"aw",@nobits
	.weak		__nv_reservedSMEM_offset_0_alias
	.size		__nv_reservedSMEM_offset_0_alias, 0, 64
	.other		__nv_reservedSMEM_offset_0_alias,@"STO_CUDA_RESERVED_SHARED STV_DEFAULT"
__nv_reservedSMEM_offset_0_alias:
	.zero		0
	.zero		64


//--------------------- .nv.constant0._Z15init_phi_kernelPdiiiiiiddddddiiiddd --------------------------
	.section	.nv.constant0._Z15init_phi_kernelPdiiiiiiddddddiiiddd,"a",@progbits
	.sectionflags	@""
	.align	4
.nv.constant0._Z15init_phi_kernelPdiiiiiiddddddiiiddd:
	.zero		1016


//--------------------- SYMBOLS --------------------------

	.type		.nv.reservedSmem.offset0,@object
	.size		.nv.reservedSmem.offset0,0x4
